//
// Generated by NVIDIA NVVM Compiler
//
// Compiler Build ID: CL-36424714
// Cuda compilation tools, release 13.0, V13.0.88
// Based on NVVM 20.0.0
//

.version 9.0
.target sm_100
.address_size 64

	// .globl	_Z21jacobiIterationKernelPfS_S_S_i

.visible .entry _Z21jacobiIterationKernelPfS_S_S_i(
	.param .u64 .ptr .align 1 _Z21jacobiIterationKernelPfS_S_S_i_param_0,
	.param .u64 .ptr .align 1 _Z21jacobiIterationKernelPfS_S_S_i_param_1,
	.param .u64 .ptr .align 1 _Z21jacobiIterationKernelPfS_S_S_i_param_2,
	.param .u64 .ptr .align 1 _Z21jacobiIterationKernelPfS_S_S_i_param_3,
	.param .u32 _Z21jacobiIterationKernelPfS_S_S_i_param_4
)
{
	.reg .pred 	%p<27>;
	.reg .b32 	%r<46>;
	.reg .b32 	%f<101>;
	.reg .b64 	%rd<51>;

	ld.param.u64 	%rd14, [_Z21jacobiIterationKernelPfS_S_S_i_param_0];
	ld.param.u64 	%rd13, [_Z21jacobiIterationKernelPfS_S_S_i_param_1];
	ld.param.u64 	%rd15, [_Z21jacobiIterationKernelPfS_S_S_i_param_2];
	ld.param.u64 	%rd16, [_Z21jacobiIterationKernelPfS_S_S_i_param_3];
	ld.param.u32 	%r18, [_Z21jacobiIterationKernelPfS_S_S_i_param_4];
	cvta.to.global.u64 	%rd1, %rd16;
	cvta.to.global.u64 	%rd2, %rd15;
	cvta.to.global.u64 	%rd3, %rd14;
	mov.u32 	%r19, %ctaid.x;
	mov.u32 	%r20, %ntid.x;
	mov.u32 	%r21, %tid.x;
	mad.lo.s32 	%r1, %r19, %r20, %r21;
	setp.ge.s32 	%p1, %r1, %r18;
	@%p1 bra 	$L__BB0_45;
	setp.lt.s32 	%p2, %r18, 1;
	mov.f32 	%f80, 0f00000000;
	@%p2 bra 	$L__BB0_42;
	mul.lo.s32 	%r2, %r18, %r1;
	and.b32  	%r3, %r18, 7;
	setp.lt.u32 	%p3, %r18, 8;
	mov.f32 	%f80, 0f00000000;
	mov.b32 	%r44, 0;
	@%p3 bra 	$L__BB0_21;
	and.b32  	%r44, %r18, 2147483640;
	add.s64 	%rd50, %rd2, 16;
	neg.s32 	%r40, %r1;
	mul.wide.s32 	%rd17, %r2, 4;
	add.s64 	%rd18, %rd17, %rd3;
	add.s64 	%rd49, %rd18, 16;
	mov.f32 	%f80, 0f00000000;
	mov.b32 	%r42, 0;
	mov.u32 	%r41, %r2;
$L__BB0_4:
	.pragma "nounroll";
	setp.eq.s32 	%p4, %r40, 0;
	@%p4 bra 	$L__BB0_6;
	mul.wide.s32 	%rd19, %r41, 4;
	add.s64 	%rd20, %rd3, %rd19;
	ld.global.f32 	%f43, [%rd20];
	ld.global.f32 	%f44, [%rd50+-16];
	fma.rn.f32 	%f80, %f43, %f44, %f80;
$L__BB0_6:
	add.s32 	%r24, %r42, 1;
	setp.eq.s32 	%p5, %r24, %r1;
	@%p5 bra 	$L__BB0_8;
	ld.global.f32 	%f45, [%rd49+-12];
	ld.global.f32 	%f46, [%rd50+-12];
	fma.rn.f32 	%f80, %f45, %f46, %f80;
$L__BB0_8:
	add.s32 	%r25, %r42, 2;
	setp.eq.s32 	%p6, %r25, %r1;
	@%p6 bra 	$L__BB0_10;
	ld.global.f32 	%f47, [%rd49+-8];
	ld.global.f32 	%f48, [%rd50+-8];
	fma.rn.f32 	%f80, %f47, %f48, %f80;
$L__BB0_10:
	add.s32 	%r26, %r42, 3;
	setp.eq.s32 	%p7, %r26, %r1;
	@%p7 bra 	$L__BB0_12;
	ld.global.f32 	%f49, [%rd49+-4];
	ld.global.f32 	%f50, [%rd50+-4];
	fma.rn.f32 	%f80, %f49, %f50, %f80;
$L__BB0_12:
	add.s32 	%r27, %r42, 4;
	setp.eq.s32 	%p8, %r27, %r1;
	@%p8 bra 	$L__BB0_14;
	ld.global.f32 	%f51, [%rd49];
	ld.global.f32 	%f52, [%rd50];
	fma.rn.f32 	%f80, %f51, %f52, %f80;
$L__BB0_14:
	add.s32 	%r28, %r42, 5;
	setp.eq.s32 	%p9, %r28, %r1;
	@%p9 bra 	$L__BB0_16;
	ld.global.f32 	%f53, [%rd49+4];
	ld.global.f32 	%f54, [%rd50+4];
	fma.rn.f32 	%f80, %f53, %f54, %f80;
$L__BB0_16:
	add.s32 	%r29, %r42, 6;
	setp.eq.s32 	%p10, %r29, %r1;
	@%p10 bra 	$L__BB0_18;
	ld.global.f32 	%f55, [%rd49+8];
	ld.global.f32 	%f56, [%rd50+8];
	fma.rn.f32 	%f80, %f55, %f56, %f80;
$L__BB0_18:
	add.s32 	%r30, %r42, 7;
	setp.eq.s32 	%p11, %r30, %r1;
	@%p11 bra 	$L__BB0_20;
	ld.global.f32 	%f57, [%rd49+12];
	ld.global.f32 	%f58, [%rd50+12];
	fma.rn.f32 	%f80, %f57, %f58, %f80;
$L__BB0_20:
	add.s32 	%r42, %r42, 8;
	add.s32 	%r41, %r41, 8;
	add.s64 	%rd50, %rd50, 32;
	add.s32 	%r40, %r40, 8;
	add.s64 	%rd49, %rd49, 32;
	setp.ne.s32 	%p12, %r42, %r44;
	@%p12 bra 	$L__BB0_4;
$L__BB0_21:
	setp.eq.s32 	%p13, %r3, 0;
	@%p13 bra 	$L__BB0_42;
	and.b32  	%r13, %r18, 3;
	setp.lt.u32 	%p14, %r3, 4;
	@%p14 bra 	$L__BB0_32;
	setp.eq.s32 	%p15, %r44, %r1;
	mul.wide.u32 	%rd21, %r44, 4;
	add.s64 	%rd10, %rd2, %rd21;
	@%p15 bra 	$L__BB0_25;
	add.s32 	%r31, %r44, %r2;
	mul.wide.s32 	%rd22, %r31, 4;
	add.s64 	%rd23, %rd3, %rd22;
	ld.global.f32 	%f60, [%rd23];
	ld.global.f32 	%f61, [%rd10];
	fma.rn.f32 	%f80, %f60, %f61, %f80;
$L__BB0_25:
	add.s32 	%r32, %r44, 1;
	setp.eq.s32 	%p16, %r32, %r1;
	cvt.s64.s32 	%rd24, %r2;
	cvt.u64.u32 	%rd25, %r44;
	add.s64 	%rd26, %rd25, %rd24;
	shl.b64 	%rd27, %rd26, 2;
	add.s64 	%rd11, %rd3, %rd27;
	@%p16 bra 	$L__BB0_27;
	ld.global.f32 	%f62, [%rd11+4];
	ld.global.f32 	%f63, [%rd10+4];
	fma.rn.f32 	%f80, %f62, %f63, %f80;
$L__BB0_27:
	add.s32 	%r33, %r44, 2;
	setp.eq.s32 	%p17, %r33, %r1;
	@%p17 bra 	$L__BB0_29;
	ld.global.f32 	%f64, [%rd11+8];
	ld.global.f32 	%f65, [%rd10+8];
	fma.rn.f32 	%f80, %f64, %f65, %f80;
$L__BB0_29:
	add.s32 	%r34, %r44, 3;
	setp.eq.s32 	%p18, %r34, %r1;
	@%p18 bra 	$L__BB0_31;
	ld.global.f32 	%f66, [%rd11+12];
	ld.global.f32 	%f67, [%rd10+12];
	fma.rn.f32 	%f80, %f66, %f67, %f80;
$L__BB0_31:
	add.s32 	%r44, %r44, 4;
$L__BB0_32:
	setp.eq.s32 	%p19, %r13, 0;
	@%p19 bra 	$L__BB0_42;
	setp.eq.s32 	%p20, %r13, 1;
	@%p20 bra 	$L__BB0_39;
	setp.eq.s32 	%p21, %r44, %r1;
	mul.wide.u32 	%rd28, %r44, 4;
	add.s64 	%rd12, %rd2, %rd28;
	@%p21 bra 	$L__BB0_36;
	add.s32 	%r35, %r44, %r2;
	mul.wide.s32 	%rd29, %r35, 4;
	add.s64 	%rd30, %rd3, %rd29;
	ld.global.f32 	%f69, [%rd30];
	ld.global.f32 	%f70, [%rd12];
	fma.rn.f32 	%f80, %f69, %f70, %f80;
$L__BB0_36:
	add.s32 	%r36, %r44, 1;
	setp.eq.s32 	%p22, %r36, %r1;
	@%p22 bra 	$L__BB0_38;
	cvt.s64.s32 	%rd31, %r2;
	cvt.s64.s32 	%rd32, %r44;
	add.s64 	%rd33, %rd32, %rd31;
	shl.b64 	%rd34, %rd33, 2;
	add.s64 	%rd35, %rd3, %rd34;
	ld.global.f32 	%f71, [%rd35+4];
	ld.global.f32 	%f72, [%rd12+4];
	fma.rn.f32 	%f80, %f71, %f72, %f80;
$L__BB0_38:
	add.s32 	%r44, %r44, 2;
$L__BB0_39:
	and.b32  	%r37, %r18, 1;
	setp.eq.b32 	%p23, %r37, 1;
	not.pred 	%p24, %p23;
	@%p24 bra 	$L__BB0_42;
	setp.eq.s32 	%p25, %r44, %r1;
	@%p25 bra 	$L__BB0_42;
	add.s32 	%r38, %r44, %r2;
	mul.wide.s32 	%rd36, %r38, 4;
	add.s64 	%rd37, %rd3, %rd36;
	ld.global.f32 	%f73, [%rd37];
	mul.wide.u32 	%rd38, %r44, 4;
	add.s64 	%rd39, %rd2, %rd38;
	ld.global.f32 	%f74, [%rd39];
	fma.rn.f32 	%f80, %f73, %f74, %f80;
$L__BB0_42:
	mad.lo.s32 	%r39, %r18, %r1, %r1;
	mul.wide.s32 	%rd40, %r39, 4;
	add.s64 	%rd41, %rd3, %rd40;
	ld.global.f32 	%f38, [%rd41];
	setp.eq.f32 	%p26, %f38, 0f00000000;
	@%p26 bra 	$L__BB0_44;
	cvta.to.global.u64 	%rd45, %rd13;
	mul.wide.s32 	%rd46, %r1, 4;
	add.s64 	%rd47, %rd45, %rd46;
	ld.global.f32 	%f76, [%rd47];
	sub.f32 	%f77, %f76, %f80;
	div.rn.f32 	%f78, %f77, %f38;
	add.s64 	%rd48, %rd1, %rd46;
	st.global.f32 	[%rd48], %f78;
	bra.uni 	$L__BB0_45;
$L__BB0_44:
	mul.wide.s32 	%rd42, %r1, 4;
	add.s64 	%rd43, %rd2, %rd42;
	ld.global.f32 	%f75, [%rd43];
	add.s64 	%rd44, %rd1, %rd42;
	st.global.f32 	[%rd44], %f75;
$L__BB0_45:
	ret;

}


// ===== COMPILED SASS (sm_100) =====

	.target	sm_100

	.elftype	@"ET_EXEC"


//--------------------- .note.nv.tkinfo           --------------------------
	.section	.note.nv.tkinfo,"",@"SHT_NOTE"
	.sectionflags	@"SHF_NOTE_NV_TKINFO"
	.tkinfo
        /*0018*/ 	.word	0x00000002
        /*0030*/ 	.string	""
        /*0030*/ 	.string	"ptxas"
        /*0030*/ 	.string	"Cuda compilation tools, release 13.0, V13.0.88"
        /*0030*/ 	.string	"Build cuda_13.0.r13.0/compiler.36424714_0"
        /*0030*/ 	.string	"-arch sm_100 -m 64 "



//--------------------- .note.nv.cuinfo           --------------------------
	.section	.note.nv.cuinfo,"",@"SHT_NOTE"
	.sectionflags	@"SHF_NOTE_NV_CUINFO"
        /*0018*/ 	.short	0x0002
        /*001a*/ 	.short	0x0064
        /*001c*/ 	.short	0x0082
	.zero		2


//--------------------- .nv.info                  --------------------------
	.section	.nv.info,"",@"SHT_CUDA_INFO"
	.align	4


	//----- nvinfo : EIATTR_REGCOUNT
	.align		4
        /*0000*/ 	.byte	0x04, 0x2f
        /*0002*/ 	.short	(.L_1 - .L_0)
	.align		4
.L_0:
        /*0004*/ 	.word	index@(_Z21jacobiIterationKernelPfS_S_S_i)
        /*0008*/ 	.word	0x0000001b


	//----- nvinfo : EIATTR_FRAME_SIZE
	.align		4
.L_1:
        /*000c*/ 	.byte	0x04, 0x11
        /*000e*/ 	.short	(.L_3 - .L_2)
	.align		4
.L_2:
        /*0010*/ 	.word	index@($__internal_0_$__cuda_sm3x_div_rn_noftz_f32_slowpath)
        /*0014*/ 	.word	0x00000000


	//----- nvinfo : EIATTR_FRAME_SIZE
	.align		4
.L_3:
        /*0018*/ 	.byte	0x04, 0x11
        /*001a*/ 	.short	(.L_5 - .L_4)
	.align		4
.L_4:
        /*001c*/ 	.word	index@(_Z21jacobiIterationKernelPfS_S_S_i)
        /*0020*/ 	.word	0x00000000


	//----- nvinfo : EIATTR_MIN_STACK_SIZE
	.align		4
.L_5:
        /*0024*/ 	.byte	0x04, 0x12
        /*0026*/ 	.short	(.L_7 - .L_6)
	.align		4
.L_6:
        /*0028*/ 	.word	index@(_Z21jacobiIterationKernelPfS_S_S_i)
        /*002c*/ 	.word	0x00000000
.L_7:


//--------------------- .nv.compat                --------------------------
	.section	.nv.compat,"",@"SHT_CUDA_COMPAT_INFO"
	.align	4
        /*0000*/ 	.byte	0x02, 0x09, 0x00, 0x00, 0x02, 0x02, 0x01, 0x00, 0x02, 0x05, 0x05, 0x00, 0x03, 0x07, 0x01, 0x01
        /*0010*/ 	.byte	0x02, 0x03, 0x00, 0x00, 0x02, 0x06, 0x01, 0x00, 0x04, 0x0b, 0x08, 0x00, 0x01, 0x00, 0x00, 0x00
        /*0020*/ 	.byte	0x00, 0x00, 0x00, 0x00


//--------------------- .nv.info._Z21jacobiIterationKernelPfS_S_S_i --------------------------
	.section	.nv.info._Z21jacobiIterationKernelPfS_S_S_i,"",@"SHT_CUDA_INFO"
	.sectionflags	@""
	.align	4


	//----- nvinfo : EIATTR_CUDA_API_VERSION
	.align		4
        /*0000*/ 	.byte	0x04, 0x37
        /*0002*/ 	.short	(.L_9 - .L_8)
.L_8:
        /*0004*/ 	.word	0x00000082


	//----- nvinfo : EIATTR_KPARAM_INFO
	.align		4
.L_9:
        /*0008*/ 	.byte	0x04, 0x17
        /*000a*/ 	.short	(.L_11 - .L_10)
.L_10:
        /*000c*/ 	.word	0x00000000
        /*0010*/ 	.short	0x0004
        /*0012*/ 	.short	0x0020
        /*0014*/ 	.byte	0x00, 0xf0, 0x11, 0x00


	//----- nvinfo : EIATTR_KPARAM_INFO
	.align		4
.L_11:
        /*0018*/ 	.byte	0x04, 0x17
        /*001a*/ 	.short	(.L_13 - .L_12)
.L_12:
        /*001c*/ 	.word	0x00000000
        /*0020*/ 	.short	0x0003
        /*0022*/ 	.short	0x0018
        /*0024*/ 	.byte	0x00, 0xf5, 0x21, 0x00


	//----- nvinfo : EIATTR_KPARAM_INFO
	.align		4
.L_13:
        /*0028*/ 	.byte	0x04, 0x17
        /*002a*/ 	.short	(.L_15 - .L_14)
.L_14:
        /*002c*/ 	.word	0x00000000
        /*0030*/ 	.short	0x0002
        /*0032*/ 	.short	0x0010
        /*0034*/ 	.byte	0x00, 0xf5, 0x21, 0x00


	//----- nvinfo : EIATTR_KPARAM_INFO
	.align		4
.L_15:
        /*0038*/ 	.byte	0x04, 0x17
        /*003a*/ 	.short	(.L_17 - .L_16)
.L_16:
        /*003c*/ 	.word	0x00000000
        /*0040*/ 	.short	0x0001
        /*0042*/ 	.short	0x0008
        /*0044*/ 	.byte	0x00, 0xf5, 0x21, 0x00


	//----- nvinfo : EIATTR_KPARAM_INFO
	.align		4
.L_17:
        /*0048*/ 	.byte	0x04, 0x17
        /*004a*/ 	.short	(.L_19 - .L_18)
.L_18:
        /*004c*/ 	.word	0x00000000
        /*0050*/ 	.short	0x0000
        /*0052*/ 	.short	0x0000
        /*0054*/ 	.byte	0x00, 0xf5, 0x21, 0x00


	//----- nvinfo : EIATTR_SPARSE_MMA_MASK
	.align		4
.L_19:
        /*0058*/ 	.byte	0x03, 0x50
        /*005a*/ 	.short	0x0000


	//----- nvinfo : EIATTR_MAXREG_COUNT
	.align		4
        /*005c*/ 	.byte	0x03, 0x1b
        /*005e*/ 	.short	0x00ff


	//----- nvinfo : EIATTR_MERCURY_ISA_VERSION
	.align		4
        /*0060*/ 	.byte	0x03, 0x5f
        /*0062*/ 	.short	0x0101


	//----- nvinfo : EIATTR_VRC_CTA_INIT_COUNT
	.align		4
        /*0064*/ 	.byte	0x02, 0x4a
	.zero		1
	.zero		1


	//----- nvinfo : EIATTR_EXIT_INSTR_OFFSETS
	.align		4
        /*0068*/ 	.byte	0x04, 0x1c
        /*006a*/ 	.short	(.L_21 - .L_20)


	//   ....[0]....
.L_20:
        /*006c*/ 	.word	0x00000070


	//   ....[1]....
        /*0070*/ 	.word	0x00000bc0


	//   ....[2]....
        /*0074*/ 	.word	0x00000c30


	//----- nvinfo : EIATTR_CRS_STACK_SIZE
	.align		4
.L_21:
        /*0078*/ 	.byte	0x04, 0x1e
        /*007a*/ 	.short	(.L_23 - .L_22)
.L_22:
        /*007c*/ 	.word	0x00000000


	//----- nvinfo : EIATTR_CBANK_PARAM_SIZE
	.align		4
.L_23:
        /*0080*/ 	.byte	0x03, 0x19
        /*0082*/ 	.short	0x0024


	//----- nvinfo : EIATTR_PARAM_CBANK
	.align		4
        /*0084*/ 	.byte	0x04, 0x0a
        /*0086*/ 	.short	(.L_25 - .L_24)
	.align		4
.L_24:
        /*0088*/ 	.word	index@(.nv.constant0._Z21jacobiIterationKernelPfS_S_S_i)
        /*008c*/ 	.short	0x0380
        /*008e*/ 	.short	0x0024


	//----- nvinfo : EIATTR_SW_WAR
	.align		4
.L_25:
        /*0090*/ 	.byte	0x04, 0x36
        /*0092*/ 	.short	(.L_27 - .L_26)
.L_26:
        /*0094*/ 	.word	0x00000008
.L_27:


//--------------------- .nv.callgraph             --------------------------
	.section	.nv.callgraph,"",@"SHT_CUDA_CALLGRAPH"
	.align	4
	.sectionentsize	8
	.align		4
        /*0000*/ 	.word	0x00000000
	.align		4
        /*0004*/ 	.word	0xffffffff
	.align		4
        /*0008*/ 	.word	0x00000000
	.align		4
        /*000c*/ 	.word	0xfffffffe
	.align		4
        /*0010*/ 	.word	0x00000000
	.align		4
        /*0014*/ 	.word	0xfffffffd
	.align		4
        /*0018*/ 	.word	0x00000000
	.align		4
        /*001c*/ 	.word	0xfffffffc


//--------------------- .text._Z21jacobiIterationKernelPfS_S_S_i --------------------------
	.section	.text._Z21jacobiIterationKernelPfS_S_S_i,"ax",@progbits
	.align	128
        .global         _Z21jacobiIterationKernelPfS_S_S_i
        .type           _Z21jacobiIterationKernelPfS_S_S_i,@function
        .size           _Z21jacobiIterationKernelPfS_S_S_i,(.L_x_21 - _Z21jacobiIterationKernelPfS_S_S_i)
        .other          _Z21jacobiIterationKernelPfS_S_S_i,@"STO_CUDA_ENTRY STV_DEFAULT"
_Z21jacobiIterationKernelPfS_S_S_i:
.text._Z21jacobiIterationKernelPfS_S_S_i:
[----:B------:R-:W-:Y:S01]  /*0000*/  LDC R1, c[0x0][0x37c] ;  /* 0x0000df00ff017b82 */ /* 0x000fe20000000800 */
[----:B------:R-:W0:Y:S07]  /*0010*/  S2R R3, SR_TID.X ;  /* 0x0000000000037919 */ /* 0x000e2e0000002100 */
[----:B------:R-:W0:Y:S01]  /*0020*/  S2UR UR5, SR_CTAID.X ;  /* 0x00000000000579c3 */ /* 0x000e220000002500 */
[----:B------:R-:W1:Y:S07]  /*0030*/  LDCU UR4, c[0x0][0x3a0] ;  /* 0x00007400ff0477ac */ /* 0x000e6e0008000800 */
[----:B------:R-:W0:Y:S02]  /*0040*/  LDC R2, c[0x0][0x360] ;  /* 0x0000d800ff027b82 */ /* 0x000e240000000800 */
[----:B0-----:R-:W-:-:S05]  /*0050*/  IMAD R2, R2, UR5, R3 ;  /* 0x0000000502027c24 */ /* 0x001fca000f8e0203 */
[----:B-1----:R-:W-:-:S13]  /*0060*/  ISETP.GE.AND P0, PT, R2, UR4, PT ;  /* 0x0000000402007c0c */ /* 0x002fda000bf06270 */
[----:B------:R-:W-:Y:S05]  /*0070*/  @P0 EXIT ;  /* 0x000000000000094d */ /* 0x000fea0003800000 */
[----:B------:R-:W-:Y:S01]  /*0080*/  UISETP.GE.AND UP0, UPT, UR4, 0x1, UPT ;  /* 0x000000010400788c */ /* 0x000fe2000bf06270 */
[----:B------:R-:W-:Y:S01]  /*0090*/  IMAD.MOV.U32 R0, RZ, RZ, RZ ;  /* 0x000000ffff007224 */ /* 0x000fe200078e00ff */
[----:B------:R-:W0:Y:S07]  /*00a0*/  LDCU.64 UR10, c[0x0][0x358] ;  /* 0x00006b00ff0a77ac */ /* 0x000e2e0008000a00 */
[----:B------:R-:W-:Y:S05]  /*00b0*/  BRA.U !UP0, `(.L_x_0) ;  /* 0x0000000908547547 */ /* 0x000fea000b800000 */
[----:B------:R-:W-:Y:S02]  /*00c0*/  UISETP.GE.U32.AND UP1, UPT, UR4, 0x8, UPT ;  /* 0x000000080400788c */ /* 0x000fe4000bf26070 */
[----:B------:R-:W-:Y:S01]  /*00d0*/  IMAD R3, R2, UR4, RZ ;  /* 0x0000000402037c24 */ /* 0x000fe2000f8e02ff */
[----:B------:R-:W-:Y:S01]  /*00e0*/  ULOP3.LUT UR8, UR4, 0x7, URZ, 0xc0, !UPT ;  /* 0x0000000704087892 */ /* 0x000fe2000f8ec0ff */
[----:B------:R-:W-:Y:S02]  /*00f0*/  IMAD.MOV.U32 R0, RZ, RZ, RZ ;  /* 0x000000ffff007224 */ /* 0x000fe400078e00ff */
[----:B------:R-:W-:Y:S01]  /*0100*/  IMAD.MOV.U32 R4, RZ, RZ, RZ ;  /* 0x000000ffff047224 */ /* 0x000fe200078e00ff */
[----:B------:R-:W-:Y:S02]  /*0110*/  UISETP.NE.AND UP0, UPT, UR8, URZ, UPT ;  /* 0x000000ff0800728c */ /* 0x000fe4000bf05270 */
[----:B------:R-:W-:Y:S09]  /*0120*/  BRA.U !UP1, `(.L_x_1) ;  /* 0x0000000509107547 */ /* 0x000ff2000b800000 */
[----:B------:R-:W1:Y:S01]  /*0130*/  LDC.64 R4, c[0x0][0x380] ;  /* 0x0000e000ff047b82 */ /* 0x000e620000000a00 */
[----:B------:R-:W2:Y:S01]  /*0140*/  LDCU.64 UR6, c[0x0][0x390] ;  /* 0x00007200ff0677ac */ /* 0x000ea20008000a00 */
[----:B------:R-:W-:Y:S02]  /*0150*/  HFMA2 R0, -RZ, RZ, 0, 0 ;  /* 0x00000000ff007431 */ /* 0x000fe400000001ff */
[----:B------:R-:W-:Y:S01]  /*0160*/  IMAD.MOV R22, RZ, RZ, -R2 ;  /* 0x000000ffff167224 */ /* 0x000fe200078e0a02 */
[----:B------:R-:W-:Y:S02]  /*0170*/  ULOP3.LUT UR4, UR4, 0x7ffffff8, URZ, 0xc0, !UPT ;  /* 0x7ffffff804047892 */ /* 0x000fe4000f8ec0ff */
[----:B--2---:R-:W-:-:S04]  /*0180*/  UIADD3 UR5, UP1, UPT, UR6, 0x10, URZ ;  /* 0x0000001006057890 */ /* 0x004fc8000ff3e0ff */
[----:B------:R-:W-:Y:S01]  /*0190*/  UIADD3.X UR6, UPT, UPT, URZ, UR7, URZ, UP1, !UPT ;  /* 0x00000007ff067290 */ /* 0x000fe20008ffe4ff */
[----:B-1----:R-:W-:-:S04]  /*01a0*/  IMAD.WIDE R4, R3, 0x4, R4 ;  /* 0x0000000403047825 */ /* 0x002fc800078e0204 */
[----:B------:R-:W-:Y:S01]  /*01b0*/  IMAD.U32 R10, RZ, RZ, UR5 ;  /* 0x00000005ff0a7e24 */ /* 0x000fe2000f8e00ff */
[----:B------:R-:W-:Y:S01]  /*01c0*/  IADD3 R12, P0, PT, R4, 0x10, RZ ;  /* 0x00000010040c7810 */ /* 0x000fe20007f1e0ff */
[----:B------:R-:W-:Y:S02]  /*01d0*/  IMAD.U32 R7, RZ, RZ, UR6 ;  /* 0x00000006ff077e24 */ /* 0x000fe4000f8e00ff */
[----:B------:R-:W-:Y:S01]  /*01e0*/  IMAD.U32 R4, RZ, RZ, UR4 ;  /* 0x00000004ff047e24 */ /* 0x000fe2000f8e00ff */
[----:B------:R-:W-:Y:S01]  /*01f0*/  UMOV UR4, URZ ;  /* 0x000000ff00047c82 */ /* 0x000fe20008000000 */
[----:B------:R-:W-:Y:S02]  /*0200*/  IMAD.X R13, RZ, RZ, R5, P0 ;  /* 0x000000ffff0d7224 */ /* 0x000fe400000e0605 */
[----:B------:R-:W-:-:S07]  /*0210*/  IMAD.MOV.U32 R5, RZ, RZ, R3 ;  /* 0x000000ffff057224 */ /* 0x000fce00078e0003 */
.L_x_2:
[----:B------:R-:W-:Y:S01]  /*0220*/  ISETP.NE.AND P6, PT, R22, RZ, PT ;  /* 0x000000ff1600720c */ /* 0x000fe20003fc5270 */
[----:B------:R-:W-:-:S12]  /*0230*/  IMAD.MOV.U32 R6, RZ, RZ, R10 ;  /* 0x000000ffff067224 */ /* 0x000fd800078e000a */
[----:B------:R-:W1:Y:S01]  /*0240*/  @P6 LDC.64 R8, c[0x0][0x380] ;  /* 0x0000e000ff086b82 */ /* 0x000e620000000a00 */
[----:B0-----:R-:W2:Y:S01]  /*0250*/  @P6 LDG.E R10, desc[UR10][R6.64+-0x10] ;  /* 0xfffff00a060a6981 */ /* 0x001ea2000c1e1900 */
[----:B-1----:R-:W-:-:S05]  /*0260*/  @P6 IMAD.WIDE R8, R5, 0x4, R8 ;  /* 0x0000000405086825 */ /* 0x002fca00078e0208 */
[----:B------:R0:W2:Y:S01]  /*0270*/  @P6 LDG.E R11, desc[UR10][R8.64] ;  /* 0x0000000a080b6981 */ /* 0x0000a2000c1e1900 */
[----:B------:R-:W-:Y:S02]  /*0280*/  UIADD3 UR5, UPT, UPT, UR4, 0x1, URZ ;  /* 0x0000000104057890 */ /* 0x000fe4000fffe0ff */
[----:B------:R-:W-:-:S04]  /*0290*/  UIADD3 UR6, UPT, UPT, UR4, 0x2, URZ ;  /* 0x0000000204067890 */ /* 0x000fc8000fffe0ff */
[C---:B------:R-:W-:Y:S01]  /*02a0*/  ISETP.NE.AND P0, PT, R2.reuse, UR5, PT ;  /* 0x0000000502007c0c */ /* 0x040fe2000bf05270 */
[----:B------:R-:W-:Y:S01]  /*02b0*/  UIADD3 UR5, UPT, UPT, UR4, 0x3, URZ ;  /* 0x0000000304057890 */ /* 0x000fe2000fffe0ff */
[C---:B------:R-:W-:Y:S01]  /*02c0*/  ISETP.NE.AND P1, PT, R2.reuse, UR6, PT ;  /* 0x0000000602007c0c */ /* 0x040fe2000bf25270 */
[----:B------:R-:W-:Y:S01]  /*02d0*/  UIADD3 UR6, UPT, UPT, UR4, 0x4, URZ ;  /* 0x0000000404067890 */ /* 0x000fe2000fffe0ff */
[----:B0-----:R-:W-:Y:S01]  /*02e0*/  MOV R8, R12 ;  /* 0x0000000c00087202 */ /* 0x001fe20000000f00 */
[----:B------:R-:W-:Y:S02]  /*02f0*/  IMAD.MOV.U32 R9, RZ, RZ, R13 ;  /* 0x000000ffff097224 */ /* 0x000fe400078e000d */
[C---:B------:R-:W-:Y:S01]  /*0300*/  ISETP.NE.AND P2, PT, R2.reuse, UR5, PT ;  /* 0x0000000502007c0c */ /* 0x040fe2000bf45270 */
[----:B------:R-:W-:Y:S01]  /*0310*/  UIADD3 UR5, UPT, UPT, UR4, 0x5, URZ ;  /* 0x0000000504057890 */ /* 0x000fe2000fffe0ff */
[----:B------:R-:W-:Y:S01]  /*0320*/  ISETP.NE.AND P3, PT, R2, UR6, PT ;  /* 0x0000000602007c0c */ /* 0x000fe2000bf65270 */
[----:B------:R-:W-:-:S03]  /*0330*/  UIADD3 UR7, UPT, UPT, UR4, 0x6, URZ ;  /* 0x0000000604077890 */ /* 0x000fc6000fffe0ff */
[----:B------:R-:W3:Y:S01]  /*0340*/  @P0 LDG.E R13, desc[UR10][R8.64+-0xc] ;  /* 0xfffff40a080d0981 */ /* 0x000ee2000c1e1900 */
[----:B------:R-:W-:-:S03]  /*0350*/  ISETP.NE.AND P4, PT, R2, UR5, PT ;  /* 0x0000000502007c0c */ /* 0x000fc6000bf85270 */
[----:B------:R-:W3:Y:S01]  /*0360*/  @P0 LDG.E R12, desc[UR10][R6.64+-0xc] ;  /* 0xfffff40a060c0981 */ /* 0x000ee2000c1e1900 */
[----:B------:R-:W-:-:S03]  /*0370*/  UIADD3 UR5, UPT, UPT, UR4, 0x7, URZ ;  /* 0x0000000704057890 */ /* 0x000fc6000fffe0ff */
[----:B------:R-:W4:Y:S01]  /*0380*/  @P1 LDG.E R15, desc[UR10][R8.64+-0x8] ;  /* 0xfffff80a080f1981 */ /* 0x000f22000c1e1900 */
[----:B------:R-:W-:-:S03]  /*0390*/  ISETP.NE.AND P5, PT, R2, UR7, PT ;  /* 0x0000000702007c0c */ /* 0x000fc6000bfa5270 */
[----:B------:R-:W4:Y:S04]  /*03a0*/  @P1 LDG.E R14, desc[UR10][R6.64+-0x8] ;  /* 0xfffff80a060e1981 */ /* 0x000f28000c1e1900 */
[----:B------:R-:W5:Y:S04]  /*03b0*/  @P2 LDG.E R17, desc[UR10][R8.64+-0x4] ;  /* 0xfffffc0a08112981 */ /* 0x000f68000c1e1900 */
[----:B------:R-:W5:Y:S04]  /*03c0*/  @P2 LDG.E R16, desc[UR10][R6.64+-0x4] ;  /* 0xfffffc0a06102981 */ /* 0x000f68000c1e1900 */
[----:B------:R-:W5:Y:S04]  /*03d0*/  @P4 LDG.E R19, desc[UR10][R8.64+0x4] ;  /* 0x0000040a08134981 */ /* 0x000f68000c1e1900 */
[----:B------:R-:W5:Y:S04]  /*03e0*/  @P4 LDG.E R18, desc[UR10][R6.64+0x4] ;  /* 0x0000040a06124981 */ /* 0x000f68000c1e1900 */
[----:B------:R-:W5:Y:S04]  /*03f0*/  @P5 LDG.E R21, desc[UR10][R8.64+0x8] ;  /* 0x0000080a08155981 */ /* 0x000f68000c1e1900 */
[----:B------:R-:W5:Y:S01]  /*0400*/  @P5 LDG.E R20, desc[UR10][R6.64+0x8] ;  /* 0x0000080a06145981 */ /* 0x000f62000c1e1900 */
[----:B--2---:R-:W-:Y:S01]  /*0410*/  @P6 FFMA R0, R11, R10, R0 ;  /* 0x0000000a0b006223 */ /* 0x004fe20000000000 */
[----:B------:R-:W-:-:S02]  /*0420*/  ISETP.NE.AND P6, PT, R2, UR5, PT ;  /* 0x0000000502007c0c */ /* 0x000fc4000bfc5270 */
[----:B------:R-:W2:Y:S04]  /*0430*/  @P3 LDG.E R11, desc[UR10][R8.64] ;  /* 0x0000000a080b3981 */ /* 0x000ea8000c1e1900 */
[----:B------:R-:W2:Y:S07]  /*0440*/  @P3 LDG.E R10, desc[UR10][R6.64] ;  /* 0x0000000a060a3981 */ /* 0x000eae000c1e1900 */
[----:B------:R-:W2:Y:S04]  /*0450*/  @P6 LDG.E R23, desc[UR10][R8.64+0xc] ;  /* 0x00000c0a08176981 */ /* 0x000ea8000c1e1900 */
[----:B------:R0:W2:Y:S01]  /*0460*/  @P6 LDG.E R24, desc[UR10][R6.64+0xc] ;  /* 0x00000c0a06186981 */ /* 0x0000a2000c1e1900 */
[----:B------:R-:W-:Y:S01]  /*0470*/  UIADD3 UR4, UPT, UPT, UR4, 0x8, URZ ;  /* 0x0000000804047890 */ /* 0x000fe2000fffe0ff */
[----:B---3--:R-:W-:-:S05]  /*0480*/  @P0 FFMA R0, R13, R12, R0 ;  /* 0x0000000c0d000223 */ /* 0x008fca0000000000 */
[----:B------:R-:W-:Y:S01]  /*0490*/  ISETP.NE.AND P0, PT, R4, UR4, PT ;  /* 0x0000000404007c0c */ /* 0x000fe2000bf05270 */
[----:B----4-:R-:W-:-:S04]  /*04a0*/  @P1 FFMA R0, R15, R14, R0 ;  /* 0x0000000e0f001223 */ /* 0x010fc80000000000 */
[----:B-----5:R-:W-:Y:S01]  /*04b0*/  @P2 FFMA R0, R17, R16, R0 ;  /* 0x0000001011002223 */ /* 0x020fe20000000000 */
[----:B------:R-:W-:Y:S01]  /*04c0*/  IADD3 R12, P2, PT, R8, 0x20, RZ ;  /* 0x00000020080c7810 */ /* 0x000fe20007f5e0ff */
[----:B------:R-:W-:Y:S01]  /*04d0*/  VIADD R22, R22, 0x8 ;  /* 0x0000000816167836 */ /* 0x000fe20000000000 */
[----:B------:R-:W-:-:S03]  /*04e0*/  IADD3 R5, PT, PT, R5, 0x8, RZ ;  /* 0x0000000805057810 */ /* 0x000fc60007ffe0ff */
[----:B------:R-:W-:Y:S02]  /*04f0*/  IMAD.X R13, RZ, RZ, R9, P2 ;  /* 0x000000ffff0d7224 */ /* 0x000fe400010e0609 */
[----:B--2---:R-:W-:Y:S01]  /*0500*/  @P3 FFMA R0, R11, R10, R0 ;  /* 0x0000000a0b003223 */ /* 0x004fe20000000000 */
[----:B------:R-:W-:-:S03]  /*0510*/  IADD3 R10, P1, PT, R6, 0x20, RZ ;  /* 0x00000020060a7810 */ /* 0x000fc60007f3e0ff */
[----:B------:R-:W-:-:S04]  /*0520*/  @P4 FFMA R0, R19, R18, R0 ;  /* 0x0000001213004223 */ /* 0x000fc80000000000 */
[----:B------:R-:W-:Y:S01]  /*0530*/  @P5 FFMA R0, R21, R20, R0 ;  /* 0x0000001415005223 */ /* 0x000fe20000000000 */
[----:B0-----:R-:W-:-:S03]  /*0540*/  IMAD.X R7, RZ, RZ, R7, P1 ;  /* 0x000000ffff077224 */ /* 0x001fc600008e0607 */
[----:B------:R-:W-:Y:S01]  /*0550*/  @P6 FFMA R0, R23, R24, R0 ;  /* 0x0000001817006223 */ /* 0x000fe20000000000 */
[----:B------:R-:W-:Y:S06]  /*0560*/  @P0 BRA `(.L_x_2) ;  /* 0xfffffffc002c0947 */ /* 0x000fec000383ffff */
.L_x_1:
[----:B------:R-:W-:Y:S05]  /*0570*/  BRA.U !UP0, `(.L_x_0) ;  /* 0x0000000508247547 */ /* 0x000fea000b800000 */
[----:B------:R-:W1:Y:S01]  /*0580*/  LDC R5, c[0x0][0x3a0] ;  /* 0x0000e800ff057b82 */ /* 0x000e620000000800 */
[----:B------:R-:W-:Y:S01]  /*0590*/  UISETP.GE.U32.AND UP0, UPT, UR8, 0x4, UPT ;  /* 0x000000040800788c */ /* 0x000fe2000bf06070 */
[----:B-1----:R-:W-:-:S04]  /*05a0*/  LOP3.LUT R19, R5, 0x3, RZ, 0xc0, !PT ;  /* 0x0000000305137812 */ /* 0x002fc800078ec0ff */
[----:B------:R-:W-:-:S04]  /*05b0*/  ISETP.NE.AND P4, PT, R19, RZ, PT ;  /* 0x000000ff1300720c */ /* 0x000fc80003f85270 */
[----:B------:R-:W-:Y:S09]  /*05c0*/  BRA.U !UP0, `(.L_x_3) ;  /* 0x0000000108787547 */ /* 0x000ff2000b800000 */
[C---:B------:R-:W-:Y:S01]  /*05d0*/  ISETP.NE.AND P0, PT, R4.reuse, R2, PT ;  /* 0x000000020400720c */ /* 0x040fe20003f05270 */
[----:B------:R-:W1:Y:S01]  /*05e0*/  LDC.64 R8, c[0x0][0x390] ;  /* 0x0000e400ff087b82 */ /* 0x000e620000000a00 */
[----:B------:R-:W2:Y:S01]  /*05f0*/  LDCU.64 UR4, c[0x0][0x380] ;  /* 0x00007000ff0477ac */ /* 0x000ea20008000a00 */
[C---:B------:R-:W-:Y:S01]  /*0600*/  VIADD R13, R4.reuse, 0x1 ;  /* 0x00000001040d7836 */ /* 0x040fe20000000000 */
[----:B------:R-:W-:Y:S01]  /*0610*/  IADD3 R12, P3, PT, R3, R4, RZ ;  /* 0x00000004030c7210 */ /* 0x000fe20007f7e0ff */
[----:B------:R-:W-:-:S03]  /*0620*/  VIADD R15, R4, 0x2 ;  /* 0x00000002040f7836 */ /* 0x000fc60000000000 */
[-C--:B------:R-:W-:Y:S02]  /*0630*/  ISETP.NE.AND P1, PT, R13, R2.reuse, PT ;  /* 0x000000020d00720c */ /* 0x080fe40003f25270 */
[----:B------:R-:W-:Y:S02]  /*0640*/  ISETP.NE.AND P2, PT, R15, R2, PT ;  /* 0x000000020f00720c */ /* 0x000fe40003f45270 */
[C---:B------:R-:W-:Y:S01]  /*0650*/  LEA.HI.X.SX32 R13, R3.reuse, RZ, 0x1, P3 ;  /* 0x000000ff030d7211 */ /* 0x040fe200018f0eff */
[----:B------:R-:W3:Y:S01]  /*0660*/  @P0 LDC.64 R10, c[0x0][0x380] ;  /* 0x0000e000ff0a0b82 */ /* 0x000ee20000000a00 */
[----:B------:R-:W-:Y:S01]  /*0670*/  @P0 IMAD.IADD R7, R3, 0x1, R4 ;  /* 0x0000000103070824 */ /* 0x000fe200078e0204 */
[----:B--2---:R-:W-:Y:S01]  /*0680*/  LEA R6, P5, R12, UR4, 0x2 ;  /* 0x000000040c067c11 */ /* 0x004fe2000f8a10ff */
[----:B-1----:R-:W-:-:S05]  /*0690*/  IMAD.WIDE.U32 R8, R4, 0x4, R8 ;  /* 0x0000000404087825 */ /* 0x002fca00078e0008 */
[----:B0-----:R-:W2:Y:S04]  /*06a0*/  @P1 LDG.E R14, desc[UR10][R8.64+0x4] ;  /* 0x0000040a080e1981 */ /* 0x001ea8000c1e1900 */
[----:B------:R-:W4:Y:S01]  /*06b0*/  @P2 LDG.E R16, desc[UR10][R8.64+0x8] ;  /* 0x0000080a08102981 */ /* 0x000f22000c1e1900 */
[----:B---3--:R-:W-:-:S04]  /*06c0*/  @P0 IMAD.WIDE R10, R7, 0x4, R10 ;  /* 0x00000004070a0825 */ /* 0x008fc800078e020a */
[----:B------:R-:W-:Y:S02]  /*06d0*/  VIADD R7, R4, 0x3 ;  /* 0x0000000304077836 */ /* 0x000fe40000000000 */
[----:B------:R-:W3:Y:S03]  /*06e0*/  @P0 LDG.E R11, desc[UR10][R10.64] ;  /* 0x0000000a0a0b0981 */ /* 0x000ee6000c1e1900 */
[----:B------:R-:W-:Y:S02]  /*06f0*/  ISETP.NE.AND P3, PT, R7, R2, PT ;  /* 0x000000020700720c */ /* 0x000fe40003f65270 */
[----:B------:R-:W-:Y:S02]  /*0700*/  LEA.HI.X R7, R12, UR5, R13, 0x2, P5 ;  /* 0x000000050c077c11 */ /* 0x000fe4000a8f140d */
[----:B------:R-:W3:Y:S04]  /*0710*/  @P0 LDG.E R12, desc[UR10][R8.64] ;  /* 0x0000000a080c0981 */ /* 0x000ee8000c1e1900 */
[----:B------:R-:W2:Y:S04]  /*0720*/  @P1 LDG.E R13, desc[UR10][R6.64+0x4] ;  /* 0x0000040a060d1981 */ /* 0x000ea8000c1e1900 */
[----:B------:R-:W4:Y:S04]  /*0730*/  @P2 LDG.E R15, desc[UR10][R6.64+0x8] ;  /* 0x0000080a060f2981 */ /* 0x000f28000c1e1900 */
[----:B------:R-:W5:Y:S04]  /*0740*/  @P3 LDG.E R17, desc[UR10][R6.64+0xc] ;  /* 0x00000c0a06113981 */ /* 0x000f68000c1e1900 */
[----:B------:R-:W5:Y:S01]  /*0750*/  @P3 LDG.E R18, desc[UR10][R8.64+0xc] ;  /* 0x00000c0a08123981 */ /* 0x000f62000c1e1900 */
[----:B------:R-:W-:Y:S01]  /*0760*/  IADD3 R4, PT, PT, R4, 0x4, RZ ;  /* 0x0000000404047810 */ /* 0x000fe20007ffe0ff */
[----:B---3--:R-:W-:-:S04]  /*0770*/  @P0 FFMA R0, R11, R12, R0 ;  /* 0x0000000c0b000223 */ /* 0x008fc80000000000 */
[----:B--2---:R-:W-:-:S04]  /*0780*/  @P1 FFMA R0, R13, R14, R0 ;  /* 0x0000000e0d001223 */ /* 0x004fc80000000000 */
[----:B----4-:R-:W-:-:S04]  /*0790*/  @P2 FFMA R0, R15, R16, R0 ;  /* 0x000000100f002223 */ /* 0x010fc80000000000 */
[----:B-----5:R-:W-:-:S07]  /*07a0*/  @P3 FFMA R0, R17, R18, R0 ;  /* 0x0000001211003223 */ /* 0x020fce0000000000 */
.L_x_3:
[----:B------:R-:W-:Y:S05]  /*07b0*/  @!P4 BRA `(.L_x_0) ;  /* 0x000000000094c947 */ /* 0x000fea0003800000 */
[----:B------:R-:W-:Y:S02]  /*07c0*/  ISETP.NE.AND P0, PT, R19, 0x1, PT ;  /* 0x000000011300780c */ /* 0x000fe40003f05270 */
[----:B------:R-:W-:-:S11]  /*07d0*/  LOP3.LUT R13, R5, 0x1, RZ, 0xc0, !PT ;  /* 0x00000001050d7812 */ /* 0x000fd600078ec0ff */
[----:B------:R-:W-:Y:S05]  /*07e0*/  @!P0 BRA `(.L_x_4) ;  /* 0x0000000000548947 */ /* 0x000fea0003800000 */
[C---:B------:R-:W-:Y:S01]  /*07f0*/  VIADD R5, R4.reuse, 0x1 ;  /* 0x0000000104057836 */ /* 0x040fe20000000000 */
[-C--:B------:R-:W-:Y:S01]  /*0800*/  ISETP.NE.AND P0, PT, R4, R2.reuse, PT ;  /* 0x000000020400720c */ /* 0x080fe20003f05270 */
[----:B------:R-:W1:Y:S03]  /*0810*/  LDC.64 R6, c[0x0][0x390] ;  /* 0x0000e400ff067b82 */ /* 0x000e660000000a00 */
[----:B------:R-:W-:-:S09]  /*0820*/  ISETP.NE.AND P1, PT, R5, R2, PT ;  /* 0x000000020500720c */ /* 0x000fd20003f25270 */
[----:B------:R-:W2:Y:S01]  /*0830*/  @P0 LDC.64 R10, c[0x0][0x380] ;  /* 0x0000e000ff0a0b82 */ /* 0x000ea20000000a00 */
[----:B------:R-:W-:-:S03]  /*0840*/  @P0 IMAD.IADD R5, R3, 0x1, R4 ;  /* 0x0000000103050824 */ /* 0x000fc600078e0204 */
[----:B------:R-:W-:Y:S02]  /*0850*/  @P1 SHF.R.S32.HI R12, RZ, 0x1f, R4 ;  /* 0x0000001fff0c1819 */ /* 0x000fe40000011404 */
[C---:B------:R-:W-:Y:S02]  /*0860*/  @P1 IADD3 R15, P2, PT, R3.reuse, R4, RZ ;  /* 0x00000004030f1210 */ /* 0x040fe40007f5e0ff */
[----:B------:R-:W3:Y:S02]  /*0870*/  @P1 LDC.64 R8, c[0x0][0x380] ;  /* 0x0000e000ff081b82 */ /* 0x000ee40000000a00 */
[----:B------:R-:W-:Y:S01]  /*0880*/  @P1 LEA.HI.X.SX32 R12, R3, R12, 0x1, P2 ;  /* 0x0000000c030c1211 */ /* 0x000fe200010f0eff */
[----:B-1----:R-:W-:-:S04]  /*0890*/  IMAD.WIDE.U32 R6, R4, 0x4, R6 ;  /* 0x0000000404067825 */ /* 0x002fc800078e0006 */
[----:B--2---:R-:W-:Y:S02]  /*08a0*/  @P0 IMAD.WIDE R10, R5, 0x4, R10 ;  /* 0x00000004050a0825 */ /* 0x004fe400078e020a */
[----:B0-----:R-:W2:Y:S04]  /*08b0*/  @P0 LDG.E R5, desc[UR10][R6.64] ;  /* 0x0000000a06050981 */ /* 0x001ea8000c1e1900 */
[----:B------:R-:W2:Y:S01]  /*08c0*/  @P0 LDG.E R11, desc[UR10][R10.64] ;  /* 0x0000000a0a0b0981 */ /* 0x000ea2000c1e1900 */
[----:B---3--:R-:W-:-:S04]  /*08d0*/  @P1 LEA R8, P2, R15, R8, 0x2 ;  /* 0x000000080f081211 */ /* 0x008fc800078410ff */
[----:B------:R-:W-:Y:S02]  /*08e0*/  @P1 LEA.HI.X R9, R15, R9, R12, 0x2, P2 ;  /* 0x000000090f091211 */ /* 0x000fe400010f140c */
[----:B------:R-:W3:Y:S04]  /*08f0*/  @P1 LDG.E R12, desc[UR10][R6.64+0x4] ;  /* 0x0000040a060c1981 */ /* 0x000ee8000c1e1900 */
[----:B------:R-:W3:Y:S01]  /*0900*/  @P1 LDG.E R9, desc[UR10][R8.64+0x4] ;  /* 0x0000040a08091981 */ /* 0x000ee2000c1e1900 */
[----:B------:R-:W-:Y:S02]  /*0910*/  VIADD R4, R4, 0x2 ;  /* 0x0000000204047836 */ /* 0x000fe40000000000 */
[----:B--2---:R-:W-:-:S04]  /*0920*/  @P0 FFMA R0, R11, R5, R0 ;  /* 0x000000050b000223 */ /* 0x004fc80000000000 */
[----:B---3--:R-:W-:-:S07]  /*0930*/  @P1 FFMA R0, R9, R12, R0 ;  /* 0x0000000c09001223 */ /* 0x008fce0000000000 */
.L_x_4:
[----:B------:R-:W-:Y:S01]  /*0940*/  ISETP.NE.AND P0, PT, R4, R2, PT ;  /* 0x000000020400720c */ /* 0x000fe20003f05270 */
[----:B------:R-:W-:Y:S03]  /*0950*/  BSSY.RECONVERGENT B0, `(.L_x_0) ;  /* 0x000000b000007945 */ /* 0x000fe60003800200 */
[----:B------:R-:W-:-:S13]  /*0960*/  ISETP.NE.U32.OR P0, PT, R13, 0x1, !P0 ;  /* 0x000000010d00780c */ /* 0x000fda0004705470 */
[----:B------:R-:W-:Y:S05]  /*0970*/  @P0 BRA `(.L_x_5) ;  /* 0x0000000000200947 */ /* 0x000fea0003800000 */
[----:B------:R-:W1:Y:S01]  /*0980*/  LDC.64 R6, c[0x0][0x380] ;  /* 0x0000e000ff067b82 */ /* 0x000e620000000a00 */
[----:B------:R-:W-:-:S07]  /*0990*/  IMAD.IADD R3, R3, 0x1, R4 ;  /* 0x0000000103037824 */ /* 0x000fce00078e0204 */
[----:B------:R-:W2:Y:S01]  /*09a0*/  LDC.64 R8, c[0x0][0x390] ;  /* 0x0000e400ff087b82 */ /* 0x000ea20000000a00 */
[----:B-1----:R-:W-:-:S06]  /*09b0*/  IMAD.WIDE R6, R3, 0x4, R6 ;  /* 0x0000000403067825 */ /* 0x002fcc00078e0206 */
[----:B0-----:R-:W3:Y:S01]  /*09c0*/  LDG.E R7, desc[UR10][R6.64] ;  /* 0x0000000a06077981 */ /* 0x001ee2000c1e1900 */
[----:B--2---:R-:W-:-:S06]  /*09d0*/  IMAD.WIDE.U32 R4, R4, 0x4, R8 ;  /* 0x0000000404047825 */ /* 0x004fcc00078e0008 */
[----:B------:R-:W3:Y:S02]  /*09e0*/  LDG.E R4, desc[UR10][R4.64] ;  /* 0x0000000a04047981 */ /* 0x000ee4000c1e1900 */
[----:B---3--:R-:W-:-:S07]  /*09f0*/  FFMA R0, R7, R4, R0 ;  /* 0x0000000407007223 */ /* 0x008fce0000000000 */
.L_x_5:
[----:B0-----:R-:W-:Y:S05]  /*0a00*/  BSYNC.RECONVERGENT B0 ;  /* 0x0000000000007941 */ /* 0x001fea0003800200 */
.L_x_0:
[----:B------:R-:W1:Y:S01]  /*0a10*/  LDC.64 R4, c[0x0][0x380] ;  /* 0x0000e000ff047b82 */ /* 0x000e620000000a00 */
[----:B------:R-:W2:Y:S02]  /*0a20*/  LDCU UR4, c[0x0][0x3a0] ;  /* 0x00007400ff0477ac */ /* 0x000ea40008000800 */
[----:B--2---:R-:W-:-:S04]  /*0a30*/  IMAD R3, R2, UR4, R2 ;  /* 0x0000000402037c24 */ /* 0x004fc8000f8e0202 */
[----:B-1----:R-:W-:-:S05]  /*0a40*/  IMAD.WIDE R4, R3, 0x4, R4 ;  /* 0x0000000403047825 */ /* 0x002fca00078e0204 */
[----:B0-----:R-:W2:Y:S02]  /*0a50*/  LDG.E R3, desc[UR10][R4.64] ;  /* 0x0000000a04037981 */ /* 0x001ea4000c1e1900 */
[----:B--2---:R-:W-:-:S13]  /*0a60*/  FSETP.NEU.AND P0, PT, R3, RZ, PT ;  /* 0x000000ff0300720b */ /* 0x004fda0003f0d000 */
[----:B------:R-:W-:Y:S05]  /*0a70*/  @!P0 BRA `(.L_x_6) ;  /* 0x0000000000548947 */ /* 0x000fea0003800000 */
[----:B------:R-:W0:Y:S02]  /*0a80*/  LDC.64 R4, c[0x0][0x388] ;  /* 0x0000e200ff047b82 */ /* 0x000e240000000a00 */
[----:B0-----:R-:W-:-:S06]  /*0a90*/  IMAD.WIDE R4, R2, 0x4, R4 ;  /* 0x0000000402047825 */ /* 0x001fcc00078e0204 */
[----:B------:R-:W2:Y:S01]  /*0aa0*/  LDG.E R5, desc[UR10][R4.64] ;  /* 0x0000000a04057981 */ /* 0x000ea2000c1e1900 */
[----:B------:R-:W0:Y:S01]  /*0ab0*/  MUFU.RCP R6, R3 ;  /* 0x0000000300067308 */ /* 0x000e220000001000 */
[----:B------:R-:W-:Y:S01]  /*0ac0*/  BSSY.RECONVERGENT B0, `(.L_x_7) ;  /* 0x000000c000007945 */ /* 0x000fe20003800200 */
[----:B0-----:R-:W-:-:S04]  /*0ad0*/  FFMA R7, -R3, R6, 1 ;  /* 0x3f80000003077423 */ /* 0x001fc80000000106 */
[----:B------:R-:W-:Y:S01]  /*0ae0*/  FFMA R7, R6, R7, R6 ;  /* 0x0000000706077223 */ /* 0x000fe20000000006 */
[----:B--2---:R-:W-:-:S04]  /*0af0*/  FADD R0, R5, -R0 ;  /* 0x8000000005007221 */ /* 0x004fc80000000000 */
[----:B------:R-:W0:Y:S01]  /*0b00*/  FCHK P0, R0, R3 ;  /* 0x0000000300007302 */ /* 0x000e220000000000 */
[----:B------:R-:W-:-:S04]  /*0b10*/  FFMA R6, R0, R7, RZ ;  /* 0x0000000700067223 */ /* 0x000fc800000000ff */
[----:B------:R-:W-:-:S04]  /*0b20*/  FFMA R8, -R3, R6, R0 ;  /* 0x0000000603087223 */ /* 0x000fc80000000100 */
[----:B------:R-:W-:Y:S01]  /*0b30*/  FFMA R7, R7, R8, R6 ;  /* 0x0000000807077223 */ /* 0x000fe20000000006 */
[----:B0-----:R-:W-:Y:S06]  /*0b40*/  @!P0 BRA `(.L_x_8) ;  /* 0x00000000000c8947 */ /* 0x001fec0003800000 */
[----:B------:R-:W-:-:S07]  /*0b50*/  MOV R4, 0xb70 ;  /* 0x00000b7000047802 */ /* 0x000fce0000000f00 */
[----:B------:R-:W-:Y:S05]  /*0b60*/  CALL.REL.NOINC `($__internal_0_$__cuda_sm3x_div_rn_noftz_f32_slowpath) ;  /* 0x0000000000347944 */ /* 0x000fea0003c00000 */
[----:B------:R-:W-:-:S07]  /*0b70*/  MOV R7, R0 ;  /* 0x0000000000077202 */ /* 0x000fce0000000f00 */
.L_x_8:
[----:B------:R-:W-:Y:S05]  /*0b80*/  BSYNC.RECONVERGENT B0 ;  /* 0x0000000000007941 */ /* 0x000fea0003800200 */
.L_x_7:
[----:B------:R-:W0:Y:S02]  /*0b90*/  LDC.64 R4, c[0x0][0x398] ;  /* 0x0000e600ff047b82 */ /* 0x000e240000000a00 */
[----:B0-----:R-:W-:-:S05]  /*0ba0*/  IMAD.WIDE R2, R2, 0x4, R4 ;  /* 0x0000000402027825 */ /* 0x001fca00078e0204 */
[----:B------:R-:W-:Y:S01]  /*0bb0*/  STG.E desc[UR10][R2.64], R7 ;  /* 0x0000000702007986 */ /* 0x000fe2000c10190a */
[----:B------:R-:W-:Y:S05]  /*0bc0*/  EXIT ;  /* 0x000000000000794d */ /* 0x000fea0003800000 */
.L_x_6:
[----:B------:R-:W0:Y:S08]  /*0bd0*/  LDC.64 R4, c[0x0][0x390] ;  /* 0x0000e400ff047b82 */ /* 0x000e300000000a00 */
[----:B------:R-:W1:Y:S01]  /*0be0*/  LDC.64 R6, c[0x0][0x398] ;  /* 0x0000e600ff067b82 */ /* 0x000e620000000a00 */
[----:B0-----:R-:W-:-:S06]  /*0bf0*/  IMAD.WIDE R4, R2, 0x4, R4 ;  /* 0x0000000402047825 */ /* 0x001fcc00078e0204 */
[----:B------:R-:W2:Y:S01]  /*0c00*/  LDG.E R5, desc[UR10][R4.64] ;  /* 0x0000000a04057981 */ /* 0x000ea2000c1e1900 */
[----:B-1----:R-:W-:-:S05]  /*0c10*/  IMAD.WIDE R6, R2, 0x4, R6 ;  /* 0x0000000402067825 */ /* 0x002fca00078e0206 */
[----:B--2---:R-:W-:Y:S01]  /*0c20*/  STG.E desc[UR10][R6.64], R5 ;  /* 0x0000000506007986 */ /* 0x004fe2000c10190a */
[----:B------:R-:W-:Y:S05]  /*0c30*/  EXIT ;  /* 0x000000000000794d */ /* 0x000fea0003800000 */
        .weak           $__internal_0_$__cuda_sm3x_div_rn_noftz_f32_slowpath
        .type           $__internal_0_$__cuda_sm3x_div_rn_noftz_f32_slowpath,@function
        .size           $__internal_0_$__cuda_sm3x_div_rn_noftz_f32_slowpath,(.L_x_21 - $__internal_0_$__cuda_sm3x_div_rn_noftz_f32_slowpath)
$__internal_0_$__cuda_sm3x_div_rn_noftz_f32_slowpath:
[--C-:B------:R-:W-:Y:S01]  /*0c40*/  SHF.R.U32.HI R6, RZ, 0x17, R3.reuse ;  /* 0x00000017ff067819 */ /* 0x100fe20000011603 */
[----:B------:R-:W-:Y:S01]  /*0c50*/  BSSY.RECONVERGENT B1, `(.L_x_9) ;  /* 0x0000064000017945 */ /* 0x000fe20003800200 */
[--C-:B------:R-:W-:Y:S01]  /*0c60*/  SHF.R.U32.HI R5, RZ, 0x17, R0.reuse ;  /* 0x00000017ff057819 */ /* 0x100fe20000011600 */
[----:B------:R-:W-:Y:S01]  /*0c70*/  IMAD.MOV.U32 R8, RZ, RZ, R3 ;  /* 0x000000ffff087224 */ /* 0x000fe200078e0003 */
[----:B------:R-:W-:Y:S02]  /*0c80*/  LOP3.LUT R6, R6, 0xff, RZ, 0xc0, !PT ;  /* 0x000000ff06067812 */ /* 0x000fe400078ec0ff */
[----:B------:R-:W-:Y:S01]  /*0c90*/  LOP3.LUT R10, R5, 0xff, RZ, 0xc0, !PT ;  /* 0x000000ff050a7812 */ /* 0x000fe200078ec0ff */
[----:B------:R-:W-:Y:S02]  /*0ca0*/  IMAD.MOV.U32 R5, RZ, RZ, R0 ;  /* 0x000000ffff057224 */ /* 0x000fe400078e0000 */
[----:B------:R-:W-:Y:S02]  /*0cb0*/  VIADD R9, R6, 0xffffffff ;  /* 0xffffffff06097836 */ /* 0x000fe40000000000 */
[----:B------:R-:W-:-:S03]  /*0cc0*/  VIADD R11, R10, 0xffffffff ;  /* 0xffffffff0a0b7836 */ /* 0x000fc60000000000 */
[----:B------:R-:W-:-:S04]  /*0cd0*/  ISETP.GT.U32.AND P0, PT, R9, 0xfd, PT ;  /* 0x000000fd0900780c */ /* 0x000fc80003f04070 */
[----:B------:R-:W-:-:S13]  /*0ce0*/  ISETP.GT.U32.OR P0, PT, R11, 0xfd, P0 ;  /* 0x000000fd0b00780c */ /* 0x000fda0000704470 */
[----:B------:R-:W-:Y:S01]  /*0cf0*/  @!P0 MOV R7, RZ ;  /* 0x000000ff00078202 */ /* 0x000fe20000000f00 */
[----:B------:R-:W-:Y:S06]  /*0d00*/  @!P0 BRA `(.L_x_10) ;  /* 0x00000000005c8947 */ /* 0x000fec0003800000 */
[----:B------:R-:W-:Y:S02]  /*0d10*/  FSETP.GTU.FTZ.AND P0, PT, |R0|, +INF , PT ;  /* 0x7f8000000000780b */ /* 0x000fe40003f1c200 */
[----:B------:R-:W-:-:S04]  /*0d20*/  FSETP.GTU.FTZ.AND P1, PT, |R3|, +INF , PT ;  /* 0x7f8000000300780b */ /* 0x000fc80003f3c200 */
[----:B------:R-:W-:-:S13]  /*0d30*/  PLOP3.LUT P0, PT, P0, P1, PT, 0xf8, 0x8f ;  /* 0x00000000008f781c */ /* 0x000fda0000703f70 */
[----:B------:R-:W-:Y:S05]  /*0d40*/  @P0 BRA `(.L_x_11) ;  /* 0x00000004004c0947 */ /* 0x000fea0003800000 */
[----:B------:R-:W-:-:S13]  /*0d50*/  LOP3.LUT P0, RZ, R8, 0x7fffffff, R5, 0xc8, !PT ;  /* 0x7fffffff08ff7812 */ /* 0x000fda000780c805 */
[----:B------:R-:W-:Y:S05]  /*0d60*/  @!P0 BRA `(.L_x_12) ;  /* 0x00000004003c8947 */ /* 0x000fea0003800000 */
[C---:B------:R-:W-:Y:S02]  /*0d70*/  FSETP.NEU.FTZ.AND P1, PT, |R0|.reuse, +INF , PT ;  /* 0x7f8000000000780b */ /* 0x040fe40003f3d200 */
[----:B------:R-:W-:Y:S02]  /*0d80*/  FSETP.NEU.FTZ.AND P0, PT, |R3|, +INF , PT ;  /* 0x7f8000000300780b */ /* 0x000fe40003f1d200 */
[----:B------:R-:W-:-:S11]  /*0d90*/  FSETP.NEU.FTZ.AND P2, PT, |R0|, +INF , PT ;  /* 0x7f8000000000780b */ /* 0x000fd60003f5d200 */
[----:B------:R-:W-:Y:S05]  /*0da0*/  @!P0 BRA !P1, `(.L_x_12) ;  /* 0x00000004002c8947 */ /* 0x000fea0004800000 */
[----:B------:R-:W-:-:S04]  /*0db0*/  LOP3.LUT P1, RZ, R5, 0x7fffffff, RZ, 0xc0, !PT ;  /* 0x7fffffff05ff7812 */ /* 0x000fc8000782c0ff */
[----:B------:R-:W-:-:S13]  /*0dc0*/  PLOP3.LUT P0, PT, P0, P1, PT, 0x2f, 0xf2 ;  /* 0x0000000000f2781c */ /* 0x000fda0000702577 */
[----:B------:R-:W-:Y:S05]  /*0dd0*/  @P0 BRA `(.L_x_13) ;  /* 0x0000000400180947 */ /* 0x000fea0003800000 */
[----:B------:R-:W-:-:S04]  /*0de0*/  LOP3.LUT P0, RZ, R8, 0x7fffffff, RZ, 0xc0, !PT ;  /* 0x7fffffff08ff7812 */ /* 0x000fc8000780c0ff */
[----:B------:R-:W-:-:S13]  /*0df0*/  PLOP3.LUT P0, PT, P2, P0, PT, 0x2f, 0xf2 ;  /* 0x0000000000f2781c */ /* 0x000fda0001700577 */
[----:B------:R-:W-:Y:S05]  /*0e00*/  @P0 BRA `(.L_x_14) ;  /* 0x0000000400000947 */ /* 0x000fea0003800000 */
[----:B------:R-:W-:Y:S02]  /*0e10*/  ISETP.GE.AND P0, PT, R11, RZ, PT ;  /* 0x000000ff0b00720c */ /* 0x000fe40003f06270 */
[----:B------:R-:W-:-:S11]  /*0e20*/  ISETP.GE.AND P1, PT, R9, RZ, PT ;  /* 0x000000ff0900720c */ /* 0x000fd60003f26270 */
[----:B------:R-:W-:Y:S02]  /*0e30*/  @P0 IMAD.MOV.U32 R7, RZ, RZ, RZ ;  /* 0x000000ffff070224 */ /* 0x000fe400078e00ff */
[----:B------:R-:W-:Y:S01]  /*0e40*/  @!P0 FFMA R5, R0, 1.84467440737095516160e+19, RZ ;  /* 0x5f80000000058823 */ /* 0x000fe200000000ff */
[----:B------:R-:W-:Y:S02]  /*0e50*/  @!P0 IMAD.MOV.U32 R7, RZ, RZ, -0x40 ;  /* 0xffffffc0ff078424 */ /* 0x000fe400078e00ff */
[----:B------:R-:W-:Y:S02]  /*0e60*/  @!P1 FFMA R8, R3, 1.84467440737095516160e+19, RZ ;  /* 0x5f80000003089823 */ /* 0x000fe400000000ff */
[----:B------:R-:W-:-:S07]  /*0e70*/  @!P1 VIADD R7, R7, 0x40 ;  /* 0x0000004007079836 */ /* 0x000fce0000000000 */
.L_x_10:
[----:B------:R-:W-:Y:S01]  /*0e80*/  LEA R3, R6, 0xc0800000, 0x17 ;  /* 0xc080000006037811 */ /* 0x000fe200078eb8ff */
[----:B------:R-:W-:Y:S04]  /*0e90*/  BSSY.RECONVERGENT B2, `(.L_x_15) ;  /* 0x0000036000027945 */ /* 0x000fe80003800200 */
[----:B------:R-:W-:Y:S01]  /*0ea0*/  IMAD.IADD R8, R8, 0x1, -R3 ;  /* 0x0000000108087824 */ /* 0x000fe200078e0a03 */
[----:B------:R-:W-:-:S03]  /*0eb0*/  IADD3 R3, PT, PT, R10, -0x7f, RZ ;  /* 0xffffff810a037810 */ /* 0x000fc60007ffe0ff */
[----:B------:R-:W0:Y:S01]  /*0ec0*/  MUFU.RCP R9, R8 ;  /* 0x0000000800097308 */ /* 0x000e220000001000 */
[----:B------:R-:W-:Y:S01]  /*0ed0*/  FADD.FTZ R11, -R8, -RZ ;  /* 0x800000ff080b7221 */ /* 0x000fe20000010100 */
[C---:B------:R-:W-:Y:S01]  /*0ee0*/  IMAD R0, R3.reuse, -0x800000, R5 ;  /* 0xff80000003007824 */ /* 0x040fe200078e0205 */
[----:B------:R-:W-:-:S05]  /*0ef0*/  IADD3 R6, PT, PT, R3, 0x7f, -R6 ;  /* 0x0000007f03067810 */ /* 0x000fca0007ffe806 */
[----:B------:R-:W-:Y:S02]  /*0f00*/  IMAD.IADD R6, R6, 0x1, R7 ;  /* 0x0000000106067824 */ /* 0x000fe400078e0207 */
[----:B0-----:R-:W-:-:S04]  /*0f10*/  FFMA R10, R9, R11, 1 ;  /* 0x3f800000090a7423 */ /* 0x001fc8000000000b */
[----:B------:R-:W-:-:S04]  /*0f20*/  FFMA R12, R9, R10, R9 ;  /* 0x0000000a090c7223 */ /* 0x000fc80000000009 */
[----:B------:R-:W-:-:S04]  /*0f30*/  FFMA R5, R0, R12, RZ ;  /* 0x0000000c00057223 */ /* 0x000fc800000000ff */
[----:B------:R-:W-:-:S04]  /*0f40*/  FFMA R10, R11, R5, R0 ;  /* 0x000000050b0a7223 */ /* 0x000fc80000000000 */
[----:B------:R-:W-:-:S04]  /*0f50*/  FFMA R9, R12, R10, R5 ;  /* 0x0000000a0c097223 */ /* 0x000fc80000000005 */
[----:B------:R-:W-:-:S04]  /*0f60*/  FFMA R10, R11, R9, R0 ;  /* 0x000000090b0a7223 */ /* 0x000fc80000000000 */
[----:B------:R-:W-:-:S05]  /*0f70*/  FFMA R0, R12, R10, R9 ;  /* 0x0000000a0c007223 */ /* 0x000fca0000000009 */
[----:B------:R-:W-:-:S04]  /*0f80*/  SHF.R.U32.HI R3, RZ, 0x17, R0 ;  /* 0x00000017ff037819 */ /* 0x000fc80000011600 */
[----:B------:R-:W-:-:S05]  /*0f90*/  LOP3.LUT R3, R3, 0xff, RZ, 0xc0, !PT ;  /* 0x000000ff03037812 */ /* 0x000fca00078ec0ff */
[----:B------:R-:W-:-:S04]  /*0fa0*/  IMAD.IADD R7, R3, 0x1, R6 ;  /* 0x0000000103077824 */ /* 0x000fc800078e0206 */
[----:B------:R-:W-:-:S05]  /*0fb0*/  VIADD R3, R7, 0xffffffff ;  /* 0xffffffff07037836 */ /* 0x000fca0000000000 */
[----:B------:R-:W-:-:S13]  /*0fc0*/  ISETP.GE.U32.AND P0, PT, R3, 0xfe, PT ;  /* 0x000000fe0300780c */ /* 0x000fda0003f06070 */
[----:B------:R-:W-:Y:S05]  /*0fd0*/  @!P0 BRA `(.L_x_16) ;  /* 0x0000000000808947 */ /* 0x000fea0003800000 */
[----:B------:R-:W-:-:S13]  /*0fe0*/  ISETP.GT.AND P0, PT, R7, 0xfe, PT ;  /* 0x000000fe0700780c */ /* 0x000fda0003f04270 */
[----:B------:R-:W-:Y:S05]  /*0ff0*/  @P0 BRA `(.L_x_17) ;  /* 0x00000000006c0947 */ /* 0x000fea0003800000 */
[----:B------:R-:W-:-:S13]  /*1000*/  ISETP.GE.AND P0, PT, R7, 0x1, PT ;  /* 0x000000010700780c */ /* 0x000fda0003f06270 */
[----:B------:R-:W-:Y:S05]  /*1010*/  @P0 BRA `(.L_x_18) ;  /* 0x0000000000740947 */ /* 0x000fea0003800000 */
[----:B------:R-:W-:Y:S02]  /*1020*/  ISETP.GE.AND P0, PT, R7, -0x18, PT ;  /* 0xffffffe80700780c */ /* 0x000fe40003f06270 */
[----:B------:R-:W-:-:S11]  /*1030*/  LOP3.LUT R0, R0, 0x80000000, RZ, 0xc0, !PT ;  /* 0x8000000000007812 */ /* 0x000fd600078ec0ff */
[----:B------:R-:W-:Y:S05]  /*1040*/  @!P0 BRA `(.L_x_18) ;  /* 0x0000000000688947 */ /* 0x000fea0003800000 */
[CCC-:B------:R-:W-:Y:S01]  /*1050*/  FFMA.RZ R3, R12.reuse, R10.reuse, R9.reuse ;  /* 0x0000000a0c037223 */ /* 0x1c0fe2000000c009 */
[C---:B------:R-:W-:Y:S02]  /*1060*/  VIADD R8, R7.reuse, 0x20 ;  /* 0x0000002007087836 */ /* 0x040fe40000000000 */
[CCC-:B------:R-:W-:Y:S01]  /*1070*/  FFMA.RM R6, R12.reuse, R10.reuse, R9.reuse ;  /* 0x0000000a0c067223 */ /* 0x1c0fe20000004009 */
[----:B------:R-:W-:Y:S02]  /*1080*/  ISETP.NE.AND P2, PT, R7, RZ, PT ;  /* 0x000000ff0700720c */ /* 0x000fe40003f45270 */
[----:B------:R-:W-:Y:S01]  /*1090*/  LOP3.LUT R5, R3, 0x7fffff, RZ, 0xc0, !PT ;  /* 0x007fffff03057812 */ /* 0x000fe200078ec0ff */
[----:B------:R-:W-:Y:S01]  /*10a0*/  FFMA.RP R3, R12, R10, R9 ;  /* 0x0000000a0c037223 */ /* 0x000fe20000008009 */
[----:B------:R-:W-:Y:S02]  /*10b0*/  ISETP.NE.AND P1, PT, R7, RZ, PT ;  /* 0x000000ff0700720c */ /* 0x000fe40003f25270 */
[----:B------:R-:W-:-:S02]  /*10c0*/  LOP3.LUT R5, R5, 0x800000, RZ, 0xfc, !PT ;  /* 0x0080000005057812 */ /* 0x000fc400078efcff */
[----:B------:R-:W-:Y:S02]  /*10d0*/  IADD3 R7, PT, PT, -R7, RZ, RZ ;  /* 0x000000ff07077210 */ /* 0x000fe40007ffe1ff */
[----:B------:R-:W-:Y:S02]  /*10e0*/  SHF.L.U32 R8, R5, R8, RZ ;  /* 0x0000000805087219 */ /* 0x000fe400000006ff */
[----:B------:R-:W-:Y:S02]  /*10f0*/  FSETP.NEU.FTZ.AND P0, PT, R3, R6, PT ;  /* 0x000000060300720b */ /* 0x000fe40003f1d000 */
[----:B------:R-:W-:Y:S02]  /*1100*/  SEL R6, R7, RZ, P2 ;  /* 0x000000ff07067207 */ /* 0x000fe40001000000 */
[----:B------:R-:W-:Y:S02]  /*1110*/  ISETP.NE.AND P1, PT, R8, RZ, P1 ;  /* 0x000000ff0800720c */ /* 0x000fe40000f25270 */
[----:B------:R-:W-:-:S02]  /*1120*/  SHF.R.U32.HI R6, RZ, R6, R5 ;  /* 0x00000006ff067219 */ /* 0x000fc40000011605 */
[----:B------:R-:W-:Y:S02]  /*1130*/  PLOP3.LUT P0, PT, P0, P1, PT, 0xf8, 0x8f ;  /* 0x00000000008f781c */ /* 0x000fe40000703f70 */
[----:B------:R-:W-:Y:S02]  /*1140*/  SHF.R.U32.HI R8, RZ, 0x1, R6 ;  /* 0x00000001ff087819 */ /* 0x000fe40000011606 */
[----:B------:R-:W-:-:S04]  /*1150*/  SEL R3, RZ, 0x1, !P0 ;  /* 0x00000001ff037807 */ /* 0x000fc80004000000 */
[----:B------:R-:W-:-:S04]  /*1160*/  LOP3.LUT R3, R3, 0x1, R8, 0xf8, !PT ;  /* 0x0000000103037812 */ /* 0x000fc800078ef808 */
[----:B------:R-:W-:-:S05]  /*1170*/  LOP3.LUT R3, R3, R6, RZ, 0xc0, !PT ;  /* 0x0000000603037212 */ /* 0x000fca00078ec0ff */
[----:B------:R-:W-:-:S05]  /*1180*/  IMAD.IADD R3, R8, 0x1, R3 ;  /* 0x0000000108037824 */ /* 0x000fca00078e0203 */
[----:B------:R-:W-:Y:S01]  /*1190*/  LOP3.LUT R0, R3, R0, RZ, 0xfc, !PT ;  /* 0x0000000003007212 */ /* 0x000fe200078efcff */
[----:B------:R-:W-:Y:S06]  /*11a0*/  BRA `(.L_x_18) ;  /* 0x0000000000107947 */ /* 0x000fec0003800000 */
.L_x_17:
[----:B------:R-:W-:-:S04]  /*11b0*/  LOP3.LUT R0, R0, 0x80000000, RZ, 0xc0, !PT ;  /* 0x8000000000007812 */ /* 0x000fc800078ec0ff */
[----:B------:R-:W-:Y:S01]  /*11c0*/  LOP3.LUT R0, R0, 0x7f800000, RZ, 0xfc, !PT ;  /* 0x7f80000000007812 */ /* 0x000fe200078efcff */
[----:B------:R-:W-:Y:S06]  /*11d0*/  BRA `(.L_x_18) ;  /* 0x0000000000047947 */ /* 0x000fec0003800000 */
.L_x_16:
[----:B------:R-:W-:-:S07]  /*11e0*/  IMAD R0, R6, 0x800000, R0 ;  /* 0x0080000006007824 */ /* 0x000fce00078e0200 */
.L_x_18:
[----:B------:R-:W-:Y:S05]  /*11f0*/  BSYNC.RECONVERGENT B2 ;  /* 0x0000000000027941 */ /* 0x000fea0003800200 */
.L_x_15:
[----:B------:R-:W-:Y:S05]  /*1200*/  BRA `(.L_x_19) ;  /* 0x0000000000207947 */ /* 0x000fea0003800000 */
.L_x_14:
[----:B------:R-:W-:-:S04]  /*1210*/  LOP3.LUT R0, R8, 0x80000000, R5, 0x48, !PT ;  /* 0x8000000008007812 */ /* 0x000fc800078e4805 */
[----:B------:R-:W-:Y:S01]  /*1220*/  LOP3.LUT R0, R0, 0x7f800000, RZ, 0xfc, !PT ;  /* 0x7f80000000007812 */ /* 0x000fe200078efcff */
[----:B------:R-:W-:Y:S06]  /*1230*/  BRA `(.L_x_19) ;  /* 0x0000000000147947 */ /* 0x000fec0003800000 */
.L_x_13:
[----:B------:R-:W-:Y:S01]  /*1240*/  LOP3.LUT R0, R8, 0x80000000, R5, 0x48, !PT ;  /* 0x8000000008007812 */ /* 0x000fe200078e4805 */
[----:B------:R-:W-:Y:S06]  /*1250*/  BRA `(.L_x_19) ;  /* 0x00000000000c7947 */ /* 0x000fec0003800000 */
.L_x_12:
[----:B------:R-:W0:Y:S01]  /*1260*/  MUFU.RSQ R0, -QNAN ;  /* 0xffc0000000007908 */ /* 0x000e220000001400 */
[----:B------:R-:W-:Y:S05]  /*1270*/  BRA `(.L_x_19) ;  /* 0x0000000000047947 */ /* 0x000fea0003800000 */
.L_x_11:
[----:B------:R-:W-:-:S07]  /*1280*/  FADD.FTZ R0, R0, R3 ;  /* 0x0000000300007221 */ /* 0x000fce0000010000 */
.L_x_19:
[----:B------:R-:W-:Y:S05]  /*1290*/  BSYNC.RECONVERGENT B1 ;  /* 0x0000000000017941 */ /* 0x000fea0003800200 */
.L_x_9:
[----:B------:R-:W-:-:S04]  /*12a0*/  IMAD.MOV.U32 R5, RZ, RZ, 0x0 ;  /* 0x00000000ff057424 */ /* 0x000fc800078e00ff */
[----:B0-----:R-:W-:Y:S05]  /*12b0*/  RET.REL.NODEC R4 `(_Z21jacobiIterationKernelPfS_S_S_i) ;  /* 0xffffffec04507950 */ /* 0x001fea0003c3ffff */
.L_x_20:
[----:B------:R-:W-:-:S00]  /*12c0*/  BRA `(.L_x_20) ;  /* 0xfffffffc00fc7947 */ /* 0x000fc0000383ffff */
[----:B------:R-:W-:-:S00]  /*12d0*/  NOP ;  /* 0x0000000000007918 */ /* 0x000fc00000000000 */
        /* <DEDUP_REMOVED lines=10> */
.L_x_21:


//--------------------- .nv.shared.reserved.0     --------------------------
	.section	.nv.shared.reserved.0,"aw",@nobits
	.weak		__nv_reservedSMEM_offset_0_alias
	.size		__nv_reservedSMEM_offset_0_alias, 0, 64
	.other		__nv_reservedSMEM_offset_0_alias,@"STO_CUDA_RESERVED_SHARED STV_DEFAULT"
__nv_reservedSMEM_offset_0_alias:
	.zero		0
	.zero		64


//--------------------- .nv.constant0._Z21jacobiIterationKernelPfS_S_S_i --------------------------
	.section	.nv.constant0._Z21jacobiIterationKernelPfS_S_S_i,"a",@progbits
	.sectionflags	@""
	.align	4
.nv.constant0._Z21jacobiIterationKernelPfS_S_S_i:
	.zero		932


//--------------------- SYMBOLS --------------------------

	.type		.nv.reservedSmem.offset0,@object
	.size		.nv.reservedSmem.offset0,0x4
